//
// Generated by NVIDIA NVVM Compiler
//
// Compiler Build ID: CL-36424714
// Cuda compilation tools, release 13.0, V13.0.88
// Based on NVVM 20.0.0
//

.version 9.0
.target sm_100
.address_size 64

	// .globl	_Z13string_appendP8string_tS0_S0_

.visible .entry _Z13string_appendP8string_tS0_S0_(
	.param .u64 .ptr .align 1 _Z13string_appendP8string_tS0_S0__param_0,
	.param .u64 .ptr .align 1 _Z13string_appendP8string_tS0_S0__param_1,
	.param .u64 .ptr .align 1 _Z13string_appendP8string_tS0_S0__param_2
)
{
	.reg .pred 	%p<5>;
	.reg .b16 	%rs<3>;
	.reg .b32 	%r<7>;
	.reg .b64 	%rd<33>;

	ld.param.u64 	%rd19, [_Z13string_appendP8string_tS0_S0__param_0];
	ld.param.u64 	%rd18, [_Z13string_appendP8string_tS0_S0__param_1];
	ld.param.u64 	%rd20, [_Z13string_appendP8string_tS0_S0__param_2];
	cvta.to.global.u64 	%rd1, %rd19;
	cvta.to.global.u64 	%rd2, %rd20;
	ld.global.u64 	%rd31, [%rd2+8];
	ld.global.u32 	%r1, [%rd1];
	setp.eq.s32 	%p1, %r1, 0;
	mov.b32 	%r6, 0;
	@%p1 bra 	$L__BB0_4;
	ld.global.u64 	%rd22, [%rd1+8];
	cvt.s64.s32 	%rd4, %r1;
	cvta.to.global.u64 	%rd5, %rd22;
	cvta.to.global.u64 	%rd6, %rd31;
	mov.b64 	%rd30, 0;
$L__BB0_2:
	add.s64 	%rd23, %rd5, %rd30;
	ld.global.u8 	%rs1, [%rd23];
	add.s64 	%rd24, %rd6, %rd30;
	st.global.u8 	[%rd24], %rs1;
	add.s64 	%rd30, %rd30, 1;
	setp.lt.u64 	%p2, %rd30, %rd4;
	@%p2 bra 	$L__BB0_2;
	ld.global.u64 	%rd31, [%rd2+8];
	ld.global.u32 	%r6, [%rd1];
$L__BB0_4:
	cvta.to.global.u64 	%rd25, %rd18;
	cvta.to.global.u64 	%rd11, %rd31;
	ld.global.u64 	%rd12, [%rd25+8];
	ld.global.u32 	%r4, [%rd25];
	setp.eq.s32 	%p3, %r4, 0;
	@%p3 bra 	$L__BB0_7;
	cvt.s64.s32 	%rd27, %r6;
	add.s64 	%rd13, %rd11, %rd27;
	cvt.s64.s32 	%rd14, %r4;
	cvta.to.global.u64 	%rd15, %rd12;
	mov.b64 	%rd32, 0;
$L__BB0_6:
	add.s64 	%rd28, %rd15, %rd32;
	ld.global.u8 	%rs2, [%rd28];
	add.s64 	%rd29, %rd13, %rd32;
	st.global.u8 	[%rd29], %rs2;
	add.s64 	%rd32, %rd32, 1;
	setp.lt.u64 	%p4, %rd32, %rd14;
	@%p4 bra 	$L__BB0_6;
$L__BB0_7:
	ret;

}


// ===== COMPILED SASS (sm_100) =====

	.target	sm_100

	.elftype	@"ET_EXEC"


//--------------------- .note.nv.tkinfo           --------------------------
	.section	.note.nv.tkinfo,"",@"SHT_NOTE"
	.sectionflags	@"SHF_NOTE_NV_TKINFO"
	.tkinfo
        /*0018*/ 	.word	0x00000002
        /*0030*/ 	.string	""
        /*0030*/ 	.string	"ptxas"
        /*0030*/ 	.string	"Cuda compilation tools, release 13.0, V13.0.88"
        /*0030*/ 	.string	"Build cuda_13.0.r13.0/compiler.36424714_0"
        /*0030*/ 	.string	"-arch sm_100 -m 64 "



//--------------------- .note.nv.cuinfo           --------------------------
	.section	.note.nv.cuinfo,"",@"SHT_NOTE"
	.sectionflags	@"SHF_NOTE_NV_CUINFO"
        /*0018*/ 	.short	0x0002
        /*001a*/ 	.short	0x0064
        /*001c*/ 	.short	0x0082
	.zero		2


//--------------------- .nv.info                  --------------------------
	.section	.nv.info,"",@"SHT_CUDA_INFO"
	.align	4


	//----- nvinfo : EIATTR_REGCOUNT
	.align		4
        /*0000*/ 	.byte	0x04, 0x2f
        /*0002*/ 	.short	(.L_1 - .L_0)
	.align		4
.L_0:
        /*0004*/ 	.word	index@(_Z13string_appendP8string_tS0_S0_)
        /*0008*/ 	.word	0x0000001e


	//----- nvinfo : EIATTR_FRAME_SIZE
	.align		4
.L_1:
        /*000c*/ 	.byte	0x04, 0x11
        /*000e*/ 	.short	(.L_3 - .L_2)
	.align		4
.L_2:
        /*0010*/ 	.word	index@(_Z13string_appendP8string_tS0_S0_)
        /*0014*/ 	.word	0x00000000


	//----- nvinfo : EIATTR_MIN_STACK_SIZE
	.align		4
.L_3:
        /*0018*/ 	.byte	0x04, 0x12
        /*001a*/ 	.short	(.L_5 - .L_4)
	.align		4
.L_4:
        /*001c*/ 	.word	index@(_Z13string_appendP8string_tS0_S0_)
        /*0020*/ 	.word	0x00000000
.L_5:


//--------------------- .nv.compat                --------------------------
	.section	.nv.compat,"",@"SHT_CUDA_COMPAT_INFO"
	.align	4
        /*0000*/ 	.byte	0x02, 0x09, 0x00, 0x00, 0x02, 0x02, 0x01, 0x00, 0x02, 0x05, 0x05, 0x00, 0x03, 0x07, 0x01, 0x01
        /*0010*/ 	.byte	0x02, 0x03, 0x00, 0x00, 0x02, 0x06, 0x01, 0x00, 0x04, 0x0b, 0x08, 0x00, 0x09, 0x00, 0x00, 0x00
        /*0020*/ 	.byte	0x00, 0x00, 0x00, 0x00


//--------------------- .nv.info._Z13string_appendP8string_tS0_S0_ --------------------------
	.section	.nv.info._Z13string_appendP8string_tS0_S0_,"",@"SHT_CUDA_INFO"
	.sectionflags	@""
	.align	4


	//----- nvinfo : EIATTR_CUDA_API_VERSION
	.align		4
        /*0000*/ 	.byte	0x04, 0x37
        /*0002*/ 	.short	(.L_7 - .L_6)
.L_6:
        /*0004*/ 	.word	0x00000082


	//----- nvinfo : EIATTR_KPARAM_INFO
	.align		4
.L_7:
        /*0008*/ 	.byte	0x04, 0x17
        /*000a*/ 	.short	(.L_9 - .L_8)
.L_8:
        /*000c*/ 	.word	0x00000000
        /*0010*/ 	.short	0x0002
        /*0012*/ 	.short	0x0010
        /*0014*/ 	.byte	0x00, 0xf5, 0x21, 0x00


	//----- nvinfo : EIATTR_KPARAM_INFO
	.align		4
.L_9:
        /*0018*/ 	.byte	0x04, 0x17
        /*001a*/ 	.short	(.L_11 - .L_10)
.L_10:
        /*001c*/ 	.word	0x00000000
        /*0020*/ 	.short	0x0001
        /*0022*/ 	.short	0x0008
        /*0024*/ 	.byte	0x00, 0xf5, 0x21, 0x00


	//----- nvinfo : EIATTR_KPARAM_INFO
	.align		4
.L_11:
        /*0028*/ 	.byte	0x04, 0x17
        /*002a*/ 	.short	(.L_13 - .L_12)
.L_12:
        /*002c*/ 	.word	0x00000000
        /*0030*/ 	.short	0x0000
        /*0032*/ 	.short	0x0000
        /*0034*/ 	.byte	0x00, 0xf5, 0x21, 0x00


	//----- nvinfo : EIATTR_SPARSE_MMA_MASK
	.align		4
.L_13:
        /*0038*/ 	.byte	0x03, 0x50
        /*003a*/ 	.short	0x0000


	//----- nvinfo : EIATTR_MAXREG_COUNT
	.align		4
        /*003c*/ 	.byte	0x03, 0x1b
        /*003e*/ 	.short	0x00ff


	//----- nvinfo : EIATTR_MERCURY_ISA_VERSION
	.align		4
        /*0040*/ 	.byte	0x03, 0x5f
        /*0042*/ 	.short	0x0101


	//----- nvinfo : EIATTR_VRC_CTA_INIT_COUNT
	.align		4
        /*0044*/ 	.byte	0x02, 0x4a
	.zero		1
	.zero		1


	//----- nvinfo : EIATTR_EXIT_INSTR_OFFSETS
	.align		4
        /*0048*/ 	.byte	0x04, 0x1c
        /*004a*/ 	.short	(.L_15 - .L_14)


	//   ....[0]....
.L_14:
        /*004c*/ 	.word	0x00000500


	//   ....[1]....
        /*0050*/ 	.word	0x000008f0


	//   ....[2]....
        /*0054*/ 	.word	0x00000960


	//----- nvinfo : EIATTR_CBANK_PARAM_SIZE
	.align		4
.L_15:
        /*0058*/ 	.byte	0x03, 0x19
        /*005a*/ 	.short	0x0018


	//----- nvinfo : EIATTR_PARAM_CBANK
	.align		4
        /*005c*/ 	.byte	0x04, 0x0a
        /*005e*/ 	.short	(.L_17 - .L_16)
	.align		4
.L_16:
        /*0060*/ 	.word	index@(.nv.constant0._Z13string_appendP8string_tS0_S0_)
        /*0064*/ 	.short	0x0380
        /*0066*/ 	.short	0x0018


	//----- nvinfo : EIATTR_SW_WAR
	.align		4
.L_17:
        /*0068*/ 	.byte	0x04, 0x36
        /*006a*/ 	.short	(.L_19 - .L_18)
.L_18:
        /*006c*/ 	.word	0x00000008
.L_19:


//--------------------- .nv.callgraph             --------------------------
	.section	.nv.callgraph,"",@"SHT_CUDA_CALLGRAPH"
	.align	4
	.sectionentsize	8
	.align		4
        /*0000*/ 	.word	0x00000000
	.align		4
        /*0004*/ 	.word	0xffffffff
	.align		4
        /*0008*/ 	.word	0x00000000
	.align		4
        /*000c*/ 	.word	0xfffffffe
	.align		4
        /*0010*/ 	.word	0x00000000
	.align		4
        /*0014*/ 	.word	0xfffffffd
	.align		4
        /*0018*/ 	.word	0x00000000
	.align		4
        /*001c*/ 	.word	0xfffffffc


//--------------------- .text._Z13string_appendP8string_tS0_S0_ --------------------------
	.section	.text._Z13string_appendP8string_tS0_S0_,"ax",@progbits
	.align	128
        .global         _Z13string_appendP8string_tS0_S0_
        .type           _Z13string_appendP8string_tS0_S0_,@function
        .size           _Z13string_appendP8string_tS0_S0_,(.L_x_6 - _Z13string_appendP8string_tS0_S0_)
        .other          _Z13string_appendP8string_tS0_S0_,@"STO_CUDA_ENTRY STV_DEFAULT"
_Z13string_appendP8string_tS0_S0_:
.text._Z13string_appendP8string_tS0_S0_:
[----:B------:R-:W-:Y:S08]  /*0000*/  LDC R1, c[0x0][0x37c] ;  /* 0x0000df00ff017b82 */ /* 0x000ff00000000800 */
[----:B------:R-:W0:Y:S01]  /*0010*/  LDC.64 R6, c[0x0][0x380] ;  /* 0x0000e000ff067b82 */ /* 0x000e220000000a00 */
[----:B------:R-:W0:Y:S07]  /*0020*/  LDCU.64 UR4, c[0x0][0x358] ;  /* 0x00006b00ff0477ac */ /* 0x000e2e0008000a00 */
[----:B------:R-:W1:Y:S01]  /*0030*/  LDC.64 R4, c[0x0][0x390] ;  /* 0x0000e400ff047b82 */ /* 0x000e620000000a00 */
[----:B0-----:R-:W2:Y:S01]  /*0040*/  LDG.E R10, desc[UR4][R6.64] ;  /* 0x00000004060a7981 */ /* 0x001ea2000c1e1900 */
[----:B------:R-:W-:-:S03]  /*0050*/  IMAD.MOV.U32 R12, RZ, RZ, RZ ;  /* 0x000000ffff0c7224 */ /* 0x000fc600078e00ff */
[----:B-1----:R0:W5:Y:S01]  /*0060*/  LDG.E.64 R2, desc[UR4][R4.64+0x8] ;  /* 0x0000080404027981 */ /* 0x002162000c1e1b00 */
[----:B--2---:R-:W-:-:S13]  /*0070*/  ISETP.NE.AND P0, PT, R10, RZ, PT ;  /* 0x000000ff0a00720c */ /* 0x004fda0003f05270 */
[----:B0-----:R-:W-:Y:S05]  /*0080*/  @!P0 BRA `(.L_x_0) ;  /* 0x0000000400108947 */ /* 0x001fea0003800000 */
[----:B------:R-:W2:Y:S01]  /*0090*/  LDG.E.64 R8, desc[UR4][R6.64+0x8] ;  /* 0x0000080406087981 */ /* 0x000ea2000c1e1b00 */
[----:B------:R-:W-:Y:S01]  /*00a0*/  ISETP.GT.U32.AND P0, PT, R10, RZ, PT ;  /* 0x000000ff0a00720c */ /* 0x000fe20003f04070 */
[----:B------:R-:W-:Y:S01]  /*00b0*/  IMAD.MOV.U32 R11, RZ, RZ, RZ ;  /* 0x000000ffff0b7224 */ /* 0x000fe200078e00ff */
[----:B------:R-:W-:Y:S01]  /*00c0*/  SHF.R.S32.HI R13, RZ, 0x1f, R10 ;  /* 0x0000001fff0d7819 */ /* 0x000fe2000001140a */
[----:B------:R-:W-:-:S03]  /*00d0*/  IMAD.MOV.U32 R0, RZ, RZ, RZ ;  /* 0x000000ffff007224 */ /* 0x000fc600078e00ff */
[----:B------:R-:W-:-:S13]  /*00e0*/  ISETP.GT.U32.AND.EX P0, PT, R13, RZ, PT, P0 ;  /* 0x000000ff0d00720c */ /* 0x000fda0003f04100 */
[----:B--2---:R-:W-:-:S05]  /*00f0*/  @!P0 IADD3 R14, P1, PT, R8, R11, RZ ;  /* 0x0000000b080e8210 */ /* 0x004fca0007f3e0ff */
[----:B------:R-:W-:-:S05]  /*0100*/  @!P0 IMAD.X R15, R9, 0x1, R0, P1 ;  /* 0x00000001090f8824 */ /* 0x000fca00008e0600 */
[----:B------:R0:W2:Y:S02]  /*0110*/  @!P0 LDG.E.U8 R17, desc[UR4][R14.64] ;  /* 0x000000040e118981 */ /* 0x0000a4000c1e1100 */
[----:B0----5:R-:W-:Y:S01]  /*0120*/  @!P0 IADD3 R14, P1, PT, R11, R2, RZ ;  /* 0x000000020b0e8210 */ /* 0x021fe20007f3e0ff */
[----:B------:R-:W-:-:S04]  /*0130*/  @!P0 IMAD.MOV.U32 R11, RZ, RZ, 0x1 ;  /* 0x00000001ff0b8424 */ /* 0x000fc800078e00ff */
[----:B------:R-:W-:Y:S01]  /*0140*/  @!P0 IMAD.X R15, R0, 0x1, R3, P1 ;  /* 0x00000001000f8824 */ /* 0x000fe200008e0603 */
[CC--:B------:R-:W-:Y:S01]  /*0150*/  IADD3 R12, P3, PT, R10.reuse, -R11.reuse, RZ ;  /* 0x8000000b0a0c7210 */ /* 0x0c0fe20007f7e0ff */
[----:B------:R-:W-:Y:S01]  /*0160*/  @!P0 IMAD.MOV.U32 R0, RZ, RZ, RZ ;  /* 0x000000ffff008224 */ /* 0x000fe200078e00ff */
[----:B------:R-:W-:Y:S02]  /*0170*/  ISETP.GT.U32.AND P2, PT, R10, R11, PT ;  /* 0x0000000b0a00720c */ /* 0x000fe40003f44070 */
[----:B------:R-:W-:Y:S01]  /*0180*/  ISETP.LE.U32.AND P1, PT, R12, 0x3, PT ;  /* 0x000000030c00780c */ /* 0x000fe20003f23070 */
[C---:B------:R-:W-:Y:S01]  /*0190*/  IMAD.X R12, R13.reuse, 0x1, ~R0, P3 ;  /* 0x000000010d0c7824 */ /* 0x040fe200018e0e00 */
[----:B------:R-:W-:-:S04]  /*01a0*/  ISETP.GT.U32.AND.EX P2, PT, R13, R0, PT, P2 ;  /* 0x000000000d00720c */ /* 0x000fc80003f44120 */
[----:B------:R-:W-:Y:S01]  /*01b0*/  ISETP.LE.U32.OR.EX P1, PT, R12, RZ, !P2, P1 ;  /* 0x000000ff0c00720c */ /* 0x000fe20005723510 */
[----:B--2---:R0:W-:-:S12]  /*01c0*/  @!P0 STG.E.U8 desc[UR4][R14.64], R17 ;  /* 0x000000110e008986 */ /* 0x0041d8000c101104 */
[----:B------:R-:W-:Y:S05]  /*01d0*/  @P1 BRA `(.L_x_1) ;  /* 0x0000000000501947 */ /* 0x000fea0003800000 */
[----:B------:R-:W-:Y:S02]  /*01e0*/  IADD3 R12, P1, PT, R10, -0x3, RZ ;  /* 0xfffffffd0a0c7810 */ /* 0x000fe40007f3e0ff */
[----:B------:R-:W-:Y:S02]  /*01f0*/  PLOP3.LUT P0, PT, PT, PT, PT, 0x8, 0x80 ;  /* 0x000000000080781c */ /* 0x000fe40003f0e170 */
[----:B------:R-:W-:-:S11]  /*0200*/  IADD3.X R27, PT, PT, R13, -0x1, RZ, P1, !PT ;  /* 0xffffffff0d1b7810 */ /* 0x000fd60000ffe4ff */
.L_x_2:
[----:B------:R-:W-:-:S05]  /*0210*/  IADD3 R16, P1, PT, R8, R11, RZ ;  /* 0x0000000b08107210 */ /* 0x000fca0007f3e0ff */
[----:B0-----:R-:W-:-:S05]  /*0220*/  IMAD.X R17, R9, 0x1, R0, P1 ;  /* 0x0000000109117824 */ /* 0x001fca00008e0600 */
[----:B-1----:R-:W2:Y:S01]  /*0230*/  LDG.E.U8 R19, desc[UR4][R16.64] ;  /* 0x0000000410137981 */ /* 0x002ea2000c1e1100 */
[----:B------:R-:W-:-:S05]  /*0240*/  IADD3 R14, P1, PT, R11, R2, RZ ;  /* 0x000000020b0e7210 */ /* 0x000fca0007f3e0ff */
[----:B------:R-:W-:-:S05]  /*0250*/  IMAD.X R15, R0, 0x1, R3, P1 ;  /* 0x00000001000f7824 */ /* 0x000fca00008e0603 */
[----:B--2---:R1:W-:Y:S04]  /*0260*/  STG.E.U8 desc[UR4][R14.64], R19 ;  /* 0x000000130e007986 */ /* 0x0043e8000c101104 */
[----:B------:R-:W2:Y:S04]  /*0270*/  LDG.E.U8 R21, desc[UR4][R16.64+0x1] ;  /* 0x0000010410157981 */ /* 0x000ea8000c1e1100 */
[----:B--2---:R1:W-:Y:S04]  /*0280*/  STG.E.U8 desc[UR4][R14.64+0x1], R21 ;  /* 0x000001150e007986 */ /* 0x0043e8000c101104 */
[----:B------:R-:W2:Y:S01]  /*0290*/  LDG.E.U8 R23, desc[UR4][R16.64+0x2] ;  /* 0x0000020410177981 */ /* 0x000ea2000c1e1100 */
[----:B------:R-:W-:-:S04]  /*02a0*/  IADD3 R11, P2, PT, R11, 0x4, RZ ;  /* 0x000000040b0b7810 */ /* 0x000fc80007f5e0ff */
[----:B------:R-:W-:Y:S01]  /*02b0*/  ISETP.GE.U32.AND P1, PT, R11, R12, PT ;  /* 0x0000000c0b00720c */ /* 0x000fe20003f26070 */
[----:B------:R-:W-:-:S05]  /*02c0*/  IMAD.X R0, RZ, RZ, R0, P2 ;  /* 0x000000ffff007224 */ /* 0x000fca00010e0600 */
[----:B------:R-:W-:Y:S01]  /*02d0*/  ISETP.GE.U32.AND.EX P1, PT, R0, R27, PT, P1 ;  /* 0x0000001b0000720c */ /* 0x000fe20003f26110 */
[----:B--2---:R1:W-:Y:S04]  /*02e0*/  STG.E.U8 desc[UR4][R14.64+0x2], R23 ;  /* 0x000002170e007986 */ /* 0x0043e8000c101104 */
[----:B------:R-:W2:Y:S04]  /*02f0*/  LDG.E.U8 R25, desc[UR4][R16.64+0x3] ;  /* 0x0000030410197981 */ /* 0x000ea8000c1e1100 */
[----:B--2---:R1:W-:Y:S04]  /*0300*/  STG.E.U8 desc[UR4][R14.64+0x3], R25 ;  /* 0x000003190e007986 */ /* 0x0043e8000c101104 */
[----:B------:R-:W-:Y:S05]  /*0310*/  @!P1 BRA `(.L_x_2) ;  /* 0xfffffffc00bc9947 */ /* 0x000fea000383ffff */
.L_x_1:
[CC--:B------:R-:W-:Y:S02]  /*0320*/  IADD3 R12, P3, PT, R10.reuse, -R11.reuse, RZ ;  /* 0x8000000b0a0c7210 */ /* 0x0c0fe40007f7e0ff */
[----:B------:R-:W-:Y:S02]  /*0330*/  ISETP.GT.U32.AND P2, PT, R10, R11, PT ;  /* 0x0000000b0a00720c */ /* 0x000fe40003f44070 */
[----:B------:R-:W-:Y:S01]  /*0340*/  ISETP.LE.U32.AND P1, PT, R12, 0x1, PT ;  /* 0x000000010c00780c */ /* 0x000fe20003f23070 */
[C---:B------:R-:W-:Y:S01]  /*0350*/  IMAD.X R12, R13.reuse, 0x1, ~R0, P3 ;  /* 0x000000010d0c7824 */ /* 0x040fe200018e0e00 */
[----:B------:R-:W-:-:S04]  /*0360*/  ISETP.GT.U32.AND.EX P2, PT, R13, R0, PT, P2 ;  /* 0x000000000d00720c */ /* 0x000fc80003f44120 */
[----:B------:R-:W-:-:S13]  /*0370*/  ISETP.LE.U32.OR.EX P1, PT, R12, RZ, !P2, P1 ;  /* 0x000000ff0c00720c */ /* 0x000fda0005723510 */
[----:B01----:R-:W-:-:S05]  /*0380*/  @!P1 IADD3 R14, P2, PT, R8, R11, RZ ;  /* 0x0000000b080e9210 */ /* 0x003fca0007f5e0ff */
[----:B------:R-:W-:-:S05]  /*0390*/  @!P1 IMAD.X R15, R9, 0x1, R0, P2 ;  /* 0x00000001090f9824 */ /* 0x000fca00010e0600 */
[----:B------:R-:W2:Y:S01]  /*03a0*/  @!P1 LDG.E.U8 R19, desc[UR4][R14.64] ;  /* 0x000000040e139981 */ /* 0x000ea2000c1e1100 */
[----:B------:R-:W-:-:S05]  /*03b0*/  @!P1 IADD3 R16, P2, PT, R11, R2, RZ ;  /* 0x000000020b109210 */ /* 0x000fca0007f5e0ff */
[----:B------:R-:W-:Y:S01]  /*03c0*/  @!P1 IMAD.X R17, R0, 0x1, R3, P2 ;  /* 0x0000000100119824 */ /* 0x000fe200010e0603 */
[----:B------:R-:W-:Y:S02]  /*03d0*/  @!P1 IADD3 R11, P3, PT, R11, 0x2, RZ ;  /* 0x000000020b0b9810 */ /* 0x000fe40007f7e0ff */
[----:B------:R-:W-:Y:S02]  /*03e0*/  @!P1 PLOP3.LUT P0, PT, PT, PT, PT, 0x8, 0x80 ;  /* 0x000000000080981c */ /* 0x000fe40003f0e170 */
[----:B------:R-:W-:Y:S01]  /*03f0*/  ISETP.LT.U32.AND P2, PT, R11, R10, PT ;  /* 0x0000000a0b00720c */ /* 0x000fe20003f41070 */
[----:B------:R-:W-:-:S05]  /*0400*/  @!P1 IMAD.X R0, RZ, RZ, R0, P3 ;  /* 0x000000ffff009224 */ /* 0x000fca00018e0600 */
[----:B------:R-:W-:Y:S01]  /*0410*/  ISETP.LT.U32.OR.EX P0, PT, R0, R13, P0, P2 ;  /* 0x0000000d0000720c */ /* 0x000fe20000701520 */
[----:B--2---:R0:W-:Y:S04]  /*0420*/  @!P1 STG.E.U8 desc[UR4][R16.64], R19 ;  /* 0x0000001310009986 */ /* 0x0041e8000c101104 */
[----:B------:R-:W2:Y:S08]  /*0430*/  @!P1 LDG.E.U8 R21, desc[UR4][R14.64+0x1] ;  /* 0x000001040e159981 */ /* 0x000eb0000c1e1100 */
[----:B------:R-:W-:-:S05]  /*0440*/  @P0 IADD3 R8, P2, PT, R8, R11, RZ ;  /* 0x0000000b08080210 */ /* 0x000fca0007f5e0ff */
[----:B------:R-:W-:Y:S01]  /*0450*/  @P0 IMAD.X R9, R9, 0x1, R0, P2 ;  /* 0x0000000109090824 */ /* 0x000fe200010e0600 */
[----:B--2---:R0:W-:Y:S05]  /*0460*/  @!P1 STG.E.U8 desc[UR4][R16.64+0x1], R21 ;  /* 0x0000011510009986 */ /* 0x0041ea000c101104 */
[----:B------:R-:W2:Y:S01]  /*0470*/  @P0 LDG.E.U8 R9, desc[UR4][R8.64] ;  /* 0x0000000408090981 */ /* 0x000ea2000c1e1100 */
[----:B------:R-:W-:-:S05]  /*0480*/  @P0 IADD3 R10, P1, PT, R11, R2, RZ ;  /* 0x000000020b0a0210 */ /* 0x000fca0007f3e0ff */
[----:B------:R-:W-:-:S05]  /*0490*/  @P0 IMAD.X R11, R0, 0x1, R3, P1 ;  /* 0x00000001000b0824 */ /* 0x000fca00008e0603 */
[----:B--2---:R0:W-:Y:S04]  /*04a0*/  @P0 STG.E.U8 desc[UR4][R10.64], R9 ;  /* 0x000000090a000986 */ /* 0x0041e8000c101104 */
[----:B------:R0:W5:Y:S04]  /*04b0*/  LDG.E R12, desc[UR4][R6.64] ;  /* 0x00000004060c7981 */ /* 0x000168000c1e1900 */
[----:B------:R0:W5:Y:S02]  /*04c0*/  LDG.E.64 R2, desc[UR4][R4.64+0x8] ;  /* 0x0000080404027981 */ /* 0x000164000c1e1b00 */
.L_x_0:
[----:B0-----:R-:W0:Y:S02]  /*04d0*/  LDC.64 R4, c[0x0][0x388] ;  /* 0x0000e200ff047b82 */ /* 0x001e240000000a00 */
[----:B0-----:R-:W2:Y:S02]  /*04e0*/  LDG.E R0, desc[UR4][R4.64] ;  /* 0x0000000404007981 */ /* 0x001ea4000c1e1900 */
[----:B--2---:R-:W-:-:S13]  /*04f0*/  ISETP.NE.AND P0, PT, R0, RZ, PT ;  /* 0x000000ff0000720c */ /* 0x004fda0003f05270 */
[----:B------:R-:W-:Y:S05]  /*0500*/  @!P0 EXIT ;  /* 0x000000000000894d */ /* 0x000fea0003800000 */
        /* <DEDUP_REMOVED lines=8> */
[----:B------:R0:W2:Y:S01]  /*0590*/  @!P0 LDG.E.U8 R13, desc[UR4][R10.64] ;  /* 0x000000040a0d8981 */ /* 0x0000a2000c1e1100 */
[----:B-----5:R-:W-:-:S04]  /*05a0*/  IADD3 R6, P1, PT, R12, R2, RZ ;  /* 0x000000020c067210 */ /* 0x020fc80007f3e0ff */
[----:B------:R-:W-:Y:S02]  /*05b0*/  LEA.HI.X.SX32 R2, R12, R3, 0x1, P1 ;  /* 0x000000030c027211 */ /* 0x000fe400008f0eff */
[----:B0-----:R-:W-:Y:S01]  /*05c0*/  @!P0 IADD3 R10, P1, PT, R9, R6, RZ ;  /* 0x00000006090a8210 */ /* 0x001fe20007f3e0ff */
        /* <DEDUP_REMOVED lines=14> */
.L_x_4:
        /* <DEDUP_REMOVED lines=17> */
.L_x_3:
[CC--:B-1----:R-:W-:Y:S02]  /*07c0*/  IADD3 R3, P3, PT, R0.reuse, -R9.reuse, RZ ;  /* 0x8000000900037210 */ /* 0x0c2fe40007f7e0ff */
[----:B------:R-:W-:Y:S02]  /*07d0*/  ISETP.GT.U32.AND P2, PT, R0, R9, PT ;  /* 0x000000090000720c */ /* 0x000fe40003f44070 */
[----:B------:R-:W-:Y:S01]  /*07e0*/  ISETP.LE.U32.AND P1, PT, R3, 0x1, PT ;  /* 0x000000010300780c */ /* 0x000fe20003f23070 */
[C---:B------:R-:W-:Y:S01]  /*07f0*/  IMAD.X R3, R8.reuse, 0x1, ~R7, P3 ;  /* 0x0000000108037824 */ /* 0x040fe200018e0e07 */
[----:B------:R-:W-:-:S04]  /*0800*/  ISETP.GT.U32.AND.EX P2, PT, R8, R7, PT, P2 ;  /* 0x000000070800720c */ /* 0x000fc80003f44120 */
[----:B------:R-:W-:-:S13]  /*0810*/  ISETP.LE.U32.OR.EX P1, PT, R3, RZ, !P2, P1 ;  /* 0x000000ff0300720c */ /* 0x000fda0005723510 */
[----:B0-----:R-:W-:-:S05]  /*0820*/  @!P1 IADD3 R10, P2, PT, R4, R9, RZ ;  /* 0x00000009040a9210 */ /* 0x001fca0007f5e0ff */
[----:B------:R-:W-:-:S05]  /*0830*/  @!P1 IMAD.X R11, R5, 0x1, R7, P2 ;  /* 0x00000001050b9824 */ /* 0x000fca00010e0607 */
[----:B------:R-:W2:Y:S01]  /*0840*/  @!P1 LDG.E.U8 R3, desc[UR4][R10.64] ;  /* 0x000000040a039981 */ /* 0x000ea2000c1e1100 */
[----:B------:R-:W-:-:S05]  /*0850*/  @!P1 IADD3 R12, P2, PT, R9, R6, RZ ;  /* 0x00000006090c9210 */ /* 0x000fca0007f5e0ff */
[----:B------:R-:W-:Y:S01]  /*0860*/  @!P1 IMAD.X R13, R7, 0x1, R2, P2 ;  /* 0x00000001070d9824 */ /* 0x000fe200010e0602 */
[----:B------:R-:W-:Y:S02]  /*0870*/  @!P1 IADD3 R9, P3, PT, R9, 0x2, RZ ;  /* 0x0000000209099810 */ /* 0x000fe40007f7e0ff */
[----:B------:R-:W-:Y:S02]  /*0880*/  @!P1 PLOP3.LUT P0, PT, PT, PT, PT, 0x8, 0x80 ;  /* 0x000000000080981c */ /* 0x000fe40003f0e170 */
[----:B------:R-:W-:Y:S01]  /*0890*/  ISETP.LT.U32.AND P2, PT, R9, R0, PT ;  /* 0x000000000900720c */ /* 0x000fe20003f41070 */
[----:B------:R-:W-:Y:S01]  /*08a0*/  @!P1 IMAD.X R7, RZ, RZ, R7, P3 ;  /* 0x000000ffff079224 */ /* 0x000fe200018e0607 */
[----:B--2---:R0:W-:Y:S04]  /*08b0*/  @!P1 STG.E.U8 desc[UR4][R12.64], R3 ;  /* 0x000000030c009986 */ /* 0x0041e8000c101104 */
[----:B------:R-:W2:Y:S01]  /*08c0*/  @!P1 LDG.E.U8 R15, desc[UR4][R10.64+0x1] ;  /* 0x000001040a0f9981 */ /* 0x000ea2000c1e1100 */
[----:B------:R-:W-:-:S03]  /*08d0*/  ISETP.LT.U32.OR.EX P0, PT, R7, R8, P0, P2 ;  /* 0x000000080700720c */ /* 0x000fc60000701520 */
[----:B--2---:R0:W-:Y:S10]  /*08e0*/  @!P1 STG.E.U8 desc[UR4][R12.64+0x1], R15 ;  /* 0x0000010f0c009986 */ /* 0x0041f4000c101104 */
[----:B------:R-:W-:Y:S05]  /*08f0*/  @!P0 EXIT ;  /* 0x000000000000894d */ /* 0x000fea0003800000 */
[----:B------:R-:W-:-:S05]  /*0900*/  IADD3 R4, P0, PT, R4, R9, RZ ;  /* 0x0000000904047210 */ /* 0x000fca0007f1e0ff */
[----:B------:R-:W-:-:S06]  /*0910*/  IMAD.X R5, R5, 0x1, R7, P0 ;  /* 0x0000000105057824 */ /* 0x000fcc00000e0607 */
[----:B------:R-:W2:Y:S01]  /*0920*/  LDG.E.U8 R5, desc[UR4][R4.64] ;  /* 0x0000000404057981 */ /* 0x000ea2000c1e1100 */
[----:B------:R-:W-:-:S05]  /*0930*/  IADD3 R6, P0, PT, R9, R6, RZ ;  /* 0x0000000609067210 */ /* 0x000fca0007f1e0ff */
[----:B------:R-:W-:-:S05]  /*0940*/  IMAD.X R7, R7, 0x1, R2, P0 ;  /* 0x0000000107077824 */ /* 0x000fca00000e0602 */
[----:B--2---:R-:W-:Y:S01]  /*0950*/  STG.E.U8 desc[UR4][R6.64], R5 ;  /* 0x0000000506007986 */ /* 0x004fe2000c101104 */
[----:B------:R-:W-:Y:S05]  /*0960*/  EXIT ;  /* 0x000000000000794d */ /* 0x000fea0003800000 */
.L_x_5:
[----:B------:R-:W-:-:S00]  /*0970*/  BRA `(.L_x_5) ;  /* 0xfffffffc00fc7947 */ /* 0x000fc0000383ffff */
[----:B------:R-:W-:-:S00]  /*0980*/  NOP ;  /* 0x0000000000007918 */ /* 0x000fc00000000000 */
[----:B------:R-:W-:-:S00]  /*0990*/  NOP ;  /* 0x0000000000007918 */ /* 0x000fc00000000000 */
[----:B------:R-:W-:-:S00]  /*09a0*/  NOP ;  /* 0x0000000000007918 */ /* 0x000fc00000000000 */
[----:B------:R-:W-:-:S00]  /*09b0*/  NOP ;  /* 0x0000000000007918 */ /* 0x000fc00000000000 */
[----:B------:R-:W-:-:S00]  /*09c0*/  NOP ;  /* 0x0000000000007918 */ /* 0x000fc00000000000 */
[----:B------:R-:W-:-:S00]  /*09d0*/  NOP ;  /* 0x0000000000007918 */ /* 0x000fc00000000000 */
[----:B------:R-:W-:-:S00]  /*09e0*/  NOP ;  /* 0x0000000000007918 */ /* 0x000fc00000000000 */
[----:B------:R-:W-:-:S00]  /*09f0*/  NOP ;  /* 0x0000000000007918 */ /* 0x000fc00000000000 */
.L_x_6:


//--------------------- .nv.shared.reserved.0     --------------------------
	.section	.nv.shared.reserved.0,"aw",@nobits
	.weak		__nv_reservedSMEM_offset_0_alias
	.size		__nv_reservedSMEM_offset_0_alias, 0, 64
	.other		__nv_reservedSMEM_offset_0_alias,@"STO_CUDA_RESERVED_SHARED STV_DEFAULT"
__nv_reservedSMEM_offset_0_alias:
	.zero		0
	.zero		64


//--------------------- .nv.constant0._Z13string_appendP8string_tS0_S0_ --------------------------
	.section	.nv.constant0._Z13string_appendP8string_tS0_S0_,"a",@progbits
	.sectionflags	@""
	.align	4
.nv.constant0._Z13string_appendP8string_tS0_S0_:
	.zero		920


//--------------------- SYMBOLS --------------------------

	.type		.nv.reservedSmem.offset0,@object
	.size		.nv.reservedSmem.offset0,0x4
